	.headerflags	@"EF_CUDA_TEXMODE_UNIFIED EF_CUDA_64BIT_ADDRESS EF_CUDA_ACCELERATORS EF_CUDA_SM90 EF_CUDA_VIRTUAL_SM(EF_CUDA_SM90)"
	.elftype	@"ET_EXEC"


//--------------------- .nv.info                  --------------------------
	.section	.nv.info,"",@"SHT_CUDA_INFO"
	.align	4


	//----- nvinfo : EIATTR_REGCOUNT
	.align		4
        /*0000*/ 	.byte	0x04, 0x2f
        /*0002*/ 	.short	(.L_3 - .L_2)
	.align		4
.L_2:
        /*0004*/ 	.word	index@(triton_poi_fused__native_batch_norm_legit_no_training_add_relu_19)
        /*0008*/ 	.word	0x00000034


	//----- nvinfo : EIATTR_MIN_STACK_SIZE
	.align		4
.L_3:
        /*000c*/ 	.byte	0x04, 0x12
        /*000e*/ 	.short	(.L_5 - .L_4)
	.align		4
.L_4:
        /*0010*/ 	.word	index@(triton_poi_fused__native_batch_norm_legit_no_training_add_relu_19)
        /*0014*/ 	.word	0x00000000


	//----- nvinfo : EIATTR_FRAME_SIZE
	.align		4
.L_5:
        /*0018*/ 	.byte	0x04, 0x11
        /*001a*/ 	.short	(.L_7 - .L_6)
	.align		4
.L_6:
        /*001c*/ 	.word	index@(triton_poi_fused__native_batch_norm_legit_no_training_add_relu_19)
        /*0020*/ 	.word	0x00000000


	//----- nvinfo : EIATTR_MIN_STACK_SIZE
	.align		4
.L_7:
        /*0024*/ 	.byte	0x04, 0x12
        /*0026*/ 	.short	(.L_9 - .L_8)
	.align		4
.L_8:
        /*0028*/ 	.word	index@(triton_poi_fused__native_batch_norm_legit_no_training_add_relu_19)
        /*002c*/ 	.word	0x00000000
.L_9:


//--------------------- .nv.info.triton_poi_fused__native_batch_norm_legit_no_training_add_relu_19 --------------------------
	.section	.nv.info.triton_poi_fused__native_batch_norm_legit_no_training_add_relu_19,"",@"SHT_CUDA_INFO"
	.sectionflags	@""
	.align	4


	//----- nvinfo : EIATTR_CUDA_API_VERSION
	.align		4
        /*0000*/ 	.byte	0x04, 0x37
        /*0002*/ 	.short	(.L_11 - .L_10)
.L_10:
        /*0004*/ 	.word	0x0000007c


	//----- nvinfo : EIATTR_KPARAM_INFO
	.align		4
.L_11:
        /*0008*/ 	.byte	0x04, 0x17
        /*000a*/ 	.short	(.L_13 - .L_12)
.L_12:
        /*000c*/ 	.word	0x00000000
        /*0010*/ 	.short	0x0008
        /*0012*/ 	.short	0x003c
        /*0014*/ 	.byte	0x00, 0xf0, 0x11, 0x00


	//----- nvinfo : EIATTR_KPARAM_INFO
	.align		4
.L_13:
        /*0018*/ 	.byte	0x04, 0x17
        /*001a*/ 	.short	(.L_15 - .L_14)
.L_14:
        /*001c*/ 	.word	0x00000000
        /*0020*/ 	.short	0x0007
        /*0022*/ 	.short	0x0038
        /*0024*/ 	.byte	0x00, 0xf0, 0x11, 0x00


	//----- nvinfo : EIATTR_KPARAM_INFO
	.align		4
.L_15:
        /*0028*/ 	.byte	0x04, 0x17
        /*002a*/ 	.short	(.L_17 - .L_16)
.L_16:
        /*002c*/ 	.word	0x00000000
        /*0030*/ 	.short	0x0006
        /*0032*/ 	.short	0x0030
        /*0034*/ 	.byte	0x00, 0xf4, 0x21, 0x00


	//----- nvinfo : EIATTR_KPARAM_INFO
	.align		4
.L_17:
        /*0038*/ 	.byte	0x04, 0x17
        /*003a*/ 	.short	(.L_19 - .L_18)
.L_18:
        /*003c*/ 	.word	0x00000000
        /*0040*/ 	.short	0x0005
        /*0042*/ 	.short	0x0028
        /*0044*/ 	.byte	0x00, 0xf4, 0x21, 0x00


	//----- nvinfo : EIATTR_KPARAM_INFO
	.align		4
.L_19:
        /*0048*/ 	.byte	0x04, 0x17
        /*004a*/ 	.short	(.L_21 - .L_20)
.L_20:
        /*004c*/ 	.word	0x00000000
        /*0050*/ 	.short	0x0004
        /*0052*/ 	.short	0x0020
        /*0054*/ 	.byte	0x00, 0xf4, 0x21, 0x00


	//----- nvinfo : EIATTR_KPARAM_INFO
	.align		4
.L_21:
        /*0058*/ 	.byte	0x04, 0x17
        /*005a*/ 	.short	(.L_23 - .L_22)
.L_22:
        /*005c*/ 	.word	0x00000000
        /*0060*/ 	.short	0x0003
        /*0062*/ 	.short	0x0018
        /*0064*/ 	.byte	0x00, 0xf4, 0x21, 0x00


	//----- nvinfo : EIATTR_KPARAM_INFO
	.align		4
.L_23:
        /*0068*/ 	.byte	0x04, 0x17
        /*006a*/ 	.short	(.L_25 - .L_24)
.L_24:
        /*006c*/ 	.word	0x00000000
        /*0070*/ 	.short	0x0002
        /*0072*/ 	.short	0x0010
        /*0074*/ 	.byte	0x00, 0xf4, 0x21, 0x00


	//----- nvinfo : EIATTR_KPARAM_INFO
	.align		4
.L_25:
        /*0078*/ 	.byte	0x04, 0x17
        /*007a*/ 	.short	(.L_27 - .L_26)
.L_26:
        /*007c*/ 	.word	0x00000000
        /*0080*/ 	.short	0x0001
        /*0082*/ 	.short	0x0008
        /*0084*/ 	.byte	0x00, 0xf4, 0x21, 0x00


	//----- nvinfo : EIATTR_KPARAM_INFO
	.align		4
.L_27:
        /*0088*/ 	.byte	0x04, 0x17
        /*008a*/ 	.short	(.L_29 - .L_28)
.L_28:
        /*008c*/ 	.word	0x00000000
        /*0090*/ 	.short	0x0000
        /*0092*/ 	.short	0x0000
        /*0094*/ 	.byte	0x00, 0xf4, 0x21, 0x00


	//----- nvinfo : EIATTR_SPARSE_MMA_MASK
	.align		4
.L_29:
        /*0098*/ 	.byte	0x03, 0x50
        /*009a*/ 	.short	0x0000


	//----- nvinfo : EIATTR_MAXREG_COUNT
	.align		4
        /*009c*/ 	.byte	0x03, 0x1b
        /*009e*/ 	.short	0x00ff


	//----- nvinfo : EIATTR_EXIT_INSTR_OFFSETS
	.align		4
        /*00a0*/ 	.byte	0x04, 0x1c
        /*00a2*/ 	.short	(.L_31 - .L_30)


	//   ....[0]....
.L_30:
        /*00a4*/ 	.word	0x00001330


	//   ....[1]....
        /*00a8*/ 	.word	0x00001380


	//----- nvinfo : EIATTR_REQNTID
	.align		4
.L_31:
        /*00ac*/ 	.byte	0x04, 0x10
        /*00ae*/ 	.short	(.L_33 - .L_32)
.L_32:
        /*00b0*/ 	.word	0x00000100
        /*00b4*/ 	.word	0x00000001
        /*00b8*/ 	.word	0x00000001


	//----- nvinfo : EIATTR_CBANK_PARAM_SIZE
	.align		4
.L_33:
        /*00bc*/ 	.byte	0x03, 0x19
        /*00be*/ 	.short	0x0040


	//----- nvinfo : EIATTR_PARAM_CBANK
	.align		4
        /*00c0*/ 	.byte	0x04, 0x0a
        /*00c2*/ 	.short	(.L_35 - .L_34)
	.align		4
.L_34:
        /*00c4*/ 	.word	index@(.nv.constant0.triton_poi_fused__native_batch_norm_legit_no_training_add_relu_19)
        /*00c8*/ 	.short	0x0210
        /*00ca*/ 	.short	0x0040


	//----- nvinfo : EIATTR_SW_WAR
	.align		4
.L_35:
        /*00cc*/ 	.byte	0x04, 0x36
        /*00ce*/ 	.short	(.L_37 - .L_36)
.L_36:
        /*00d0*/ 	.word	0x00000008
.L_37:


//--------------------- .nv.callgraph             --------------------------
	.section	.nv.callgraph,"",@"SHT_CUDA_CALLGRAPH"
	.align	4
	.sectionentsize	8
	.align		4
        /*0000*/ 	.word	0x00000000
	.align		4
        /*0004*/ 	.word	0xffffffff
	.align		4
        /*0008*/ 	.word	0x00000000
	.align		4
        /*000c*/ 	.word	0xfffffffe
	.align		4
        /*0010*/ 	.word	0x00000000
	.align		4
        /*0014*/ 	.word	0xfffffffd
	.align		4
        /*0018*/ 	.word	0x00000000
	.align		4
        /*001c*/ 	.word	0xfffffffc


//--------------------- .nv.constant4             --------------------------
	.section	.nv.constant4,"a",@progbits
	.align	8
	.align		8
.nv.constant4:
        /*0000*/ 	.dword	_$_str
	.align		8
        /*0008*/ 	.dword	_$_str_$_2


//--------------------- .text.triton_poi_fused__native_batch_norm_legit_no_training_add_relu_19 --------------------------
	.section	.text.triton_poi_fused__native_batch_norm_legit_no_training_add_relu_19,"ax",@progbits
	.sectionflags	@"SHF_BARRIERS=1"
	.align	128
        .global         triton_poi_fused__native_batch_norm_legit_no_training_add_relu_19
        .type           triton_poi_fused__native_batch_norm_legit_no_training_add_relu_19,@function
        .size           triton_poi_fused__native_batch_norm_legit_no_training_add_relu_19,(.L_x_1 - triton_poi_fused__native_batch_norm_legit_no_training_add_relu_19)
        .other          triton_poi_fused__native_batch_norm_legit_no_training_add_relu_19,@"STO_CUDA_ENTRY STV_DEFAULT"
triton_poi_fused__native_batch_norm_legit_no_training_add_relu_19:
.text.triton_poi_fused__native_batch_norm_legit_no_training_add_relu_19:
[----:B------:R-:W0:Y:S01]  /*0000*/  LDC R1, c[0x0][0x28] ;  /* 0x00000a00ff017b82 */ /* 0x000e220000000800 */
[----:B------:R-:W1:Y:S07]  /*0010*/  S2R R0, SR_CTAID.X ;  /* 0x0000000000007919 */ /* 0x000e6e0000002500 */
[----:B------:R-:W2:Y:S01]  /*0020*/  LDC.64 R34, c[0x0][0x210] ;  /* 0x00008400ff227b82 */ /* 0x000ea20000000a00 */
[----:B------:R-:W-:Y:S02]  /*0030*/  CS2R R8, SRZ ;  /* 0x0000000000087805 */ /* 0x000fe4000001ff00 */
[----:B------:R-:W-:Y:S01]  /*0040*/  CS2R R10, SRZ ;  /* 0x00000000000a7805 */ /* 0x000fe2000001ff00 */
[----:B------:R-:W3:Y:S01]  /*0050*/  S2R R2, SR_TID.X ;  /* 0x0000000000027919 */ /* 0x000ee20000002100 */
[----:B------:R-:W-:Y:S01]  /*0060*/  CS2R R12, SRZ ;  /* 0x00000000000c7805 */ /* 0x000fe2000001ff00 */
[----:B------:R-:W-:Y:S01]  /*0070*/  ULDC.64 UR6, c[0x0][0x208] ;  /* 0x0000820000067ab9 */ /* 0x000fe20000000a00 */
[----:B------:R-:W-:Y:S01]  /*0080*/  CS2R R4, SRZ ;  /* 0x0000000000047805 */ /* 0x000fe2000001ff00 */
[----:B------:R-:W4:Y:S01]  /*0090*/  S2R R3, SR_CTAID.Y ;  /* 0x0000000000037919 */ /* 0x000f220000002600 */
[----:B------:R-:W5:Y:S01]  /*00a0*/  LDC.64 R42, c[0x0][0x218] ;  /* 0x00008600ff2a7b82 */ /* 0x000f620000000a00 */
[----:B------:R-:W-:-:S07]  /*00b0*/  CS2R R6, SRZ ;  /* 0x0000000000067805 */ /* 0x000fce000001ff00 */
[----:B------:R-:W5:Y:S01]  /*00c0*/  LDC.64 R40, c[0x0][0x220] ;  /* 0x00008800ff287b82 */ /* 0x000f620000000a00 */
[----:B-1----:R-:W-:Y:S02]  /*00d0*/  IMAD.SHL.U32 R0, R0, 0x40, RZ ;  /* 0x0000004000007824 */ /* 0x002fe400078e00ff */
[----:B---3--:R-:W-:Y:S01]  /*00e0*/  IMAD.SHL.U32 R37, R2, 0x4, RZ ;  /* 0x0000000402257824 */ /* 0x008fe200078e00ff */
[----:B------:R-:W-:Y:S01]  /*00f0*/  SHF.R.U32.HI R20, RZ, 0x4, R2 ;  /* 0x00000004ff147819 */ /* 0x000fe20000011602 */
[----:B----4-:R-:W-:-:S03]  /*0100*/  IMAD.SHL.U32 R3, R3, 0x40, RZ ;  /* 0x0000004003037824 */ /* 0x010fc600078e00ff */
[----:B------:R-:W-:Y:S02]  /*0110*/  LOP3.LUT R37, R0, 0x3c, R37, 0xf8, !PT ;  /* 0x0000003c00257812 */ /* 0x000fe400078ef825 */
[----:B------:R-:W-:Y:S02]  /*0120*/  SGXT.U32 R20, R20, 0x4 ;  /* 0x000000041414781a */ /* 0x000fe40000000000 */
[----:B------:R-:W-:Y:S02]  /*0130*/  ISETP.GE.AND P0, PT, R37, 0x100, PT ;  /* 0x000001002500780c */ /* 0x000fe40003f06270 */
[----:B------:R-:W-:Y:S02]  /*0140*/  LOP3.LUT R16, R3, 0x10, R20, 0xfe, !PT ;  /* 0x0000001003107812 */ /* 0x000fe400078efe14 */
[----:B------:R-:W-:Y:S02]  /*0150*/  LOP3.LUT R18, R3, 0x20, R20, 0xfe, !PT ;  /* 0x0000002003127812 */ /* 0x000fe400078efe14 */
[C---:B------:R-:W-:Y:S01]  /*0160*/  ISETP.LT.AND P2, PT, R16.reuse, 0x40, !P0 ;  /* 0x000000401000780c */ /* 0x040fe20004741270 */
[--C-:B------:R-:W-:Y:S01]  /*0170*/  IMAD R47, R16, 0x100, R37.reuse ;  /* 0x00000100102f7824 */ /* 0x100fe200078e0225 */
[C---:B------:R-:W-:Y:S01]  /*0180*/  ISETP.LT.AND P3, PT, R18.reuse, 0x40, !P0 ;  /* 0x000000401200780c */ /* 0x040fe20004761270 */
[----:B------:R-:W-:Y:S01]  /*0190*/  IMAD R45, R18, 0x100, R37 ;  /* 0x00000100122d7824 */ /* 0x000fe200078e0225 */
[----:B------:R-:W-:Y:S01]  /*01a0*/  LOP3.LUT R14, R3, R20, RZ, 0xfc, !PT ;  /* 0x00000014030e7212 */ /* 0x000fe200078efcff */
[----:B--2---:R-:W-:Y:S01]  /*01b0*/  IMAD.WIDE R24, R47, 0x4, R34 ;  /* 0x000000042f187825 */ /* 0x004fe200078e0222 */
[----:B------:R-:W-:-:S02]  /*01c0*/  LOP3.LUT R28, R3, 0x30, R20, 0xfe, !PT ;  /* 0x00000030031c7812 */ /* 0x000fc400078efe14 */
[C---:B------:R-:W-:Y:S01]  /*01d0*/  ISETP.LT.AND P1, PT, R14.reuse, 0x40, !P0 ;  /* 0x000000400e00780c */ /* 0x040fe20004721270 */
[----:B------:R-:W-:Y:S01]  /*01e0*/  IMAD R39, R14, 0x100, R37 ;  /* 0x000001000e277824 */ /* 0x000fe200078e0225 */
[----:B------:R-:W-:Y:S02]  /*01f0*/  CS2R R14, SRZ ;  /* 0x00000000000e7805 */ /* 0x000fe4000001ff00 */
[C---:B------:R-:W-:Y:S01]  /*0200*/  ISETP.LT.AND P4, PT, R28.reuse, 0x40, !P0 ;  /* 0x000000401c00780c */ /* 0x040fe20004781270 */
[----:B------:R-:W-:Y:S01]  /*0210*/  IMAD.WIDE R26, R45, 0x4, R34 ;  /* 0x000000042d1a7825 */ /* 0x000fe200078e0222 */
[----:B------:R1:W2:Y:S03]  /*0220*/  @P2 LDG.E.EL.128 R8, desc[UR6][R24.64] ;  /* 0x0000000618082981 */ /* 0x0002a6000c2e1d00 */
[----:B------:R-:W-:Y:S01]  /*0230*/  IMAD R33, R28, 0x100, R37 ;  /* 0x000001001c217824 */ /* 0x000fe200078e0225 */
[----:B------:R3:W4:Y:S01]  /*0240*/  @P3 LDG.E.EL.128 R12, desc[UR6][R26.64] ;  /* 0x000000061a0c3981 */ /* 0x000722000c2e1d00 */
[----:B------:R-:W-:Y:S01]  /*0250*/  IMAD.WIDE R22, R39, 0x4, R34 ;  /* 0x0000000427167825 */ /* 0x000fe200078e0222 */
[----:B------:R-:W-:-:S02]  /*0260*/  CS2R R16, SRZ ;  /* 0x0000000000107805 */ /* 0x000fc4000001ff00 */
[----:B------:R-:W-:Y:S01]  /*0270*/  CS2R R18, SRZ ;  /* 0x0000000000127805 */ /* 0x000fe2000001ff00 */
[----:B------:R-:W-:Y:S01]  /*0280*/  IMAD.WIDE R34, R33, 0x4, R34 ;  /* 0x0000000421227825 */ /* 0x000fe200078e0222 */
[----:B-1----:R-:W-:Y:S01]  /*0290*/  CS2R R24, SRZ ;  /* 0x0000000000187805 */ /* 0x002fe2000001ff00 */
[----:B------:R1:W2:Y:S02]  /*02a0*/  @P1 LDG.E.EL.128 R4, desc[UR6][R22.64] ;  /* 0x0000000616041981 */ /* 0x0002a4000c2e1d00 */
[--C-:B-----5:R-:W-:Y:S01]  /*02b0*/  IMAD.WIDE R38, R39, 0x4, R42.reuse ;  /* 0x0000000427267825 */ /* 0x120fe200078e022a */
[----:B---3--:R-:W-:Y:S02]  /*02c0*/  CS2R R26, SRZ ;  /* 0x00000000001a7805 */ /* 0x008fe4000001ff00 */
[----:B------:R-:W-:Y:S01]  /*02d0*/  CS2R R20, SRZ ;  /* 0x0000000000147805 */ /* 0x000fe2000001ff00 */
[----:B------:R-:W-:Y:S01]  /*02e0*/  IMAD.WIDE R46, R47, 0x4, R42 ;  /* 0x000000042f2e7825 */ /* 0x000fe200078e022a */
[----:B------:R3:W5:Y:S01]  /*02f0*/  @P1 LDG.E.EL.128 R16, desc[UR6][R38.64] ;  /* 0x0000000626101981 */ /* 0x000762000c2e1d00 */
[----:B------:R-:W-:-:S02]  /*0300*/  CS2R R28, SRZ ;  /* 0x00000000001c7805 */ /* 0x000fc4000001ff00 */
[--C-:B------:R-:W-:Y:S01]  /*0310*/  IMAD.WIDE R44, R45, 0x4, R42.reuse ;  /* 0x000000042d2c7825 */ /* 0x100fe200078e022a */
[----:B------:R3:W2:Y:S01]  /*0320*/  @P4 LDG.E.EL.128 R24, desc[UR6][R34.64] ;  /* 0x0000000622184981 */ /* 0x0006a2000c2e1d00 */
[----:B-1----:R-:W-:Y:S02]  /*0330*/  CS2R R22, SRZ ;  /* 0x0000000000167805 */ /* 0x002fe4000001ff00 */
[----:B------:R-:W-:Y:S01]  /*0340*/  CS2R R30, SRZ ;  /* 0x00000000001e7805 */ /* 0x000fe2000001ff00 */
[----:B------:R-:W-:Y:S01]  /*0350*/  IMAD.WIDE R42, R33, 0x4, R42 ;  /* 0x00000004212a7825 */ /* 0x000fe200078e022a */
[----:B------:R-:W-:Y:S02]  /*0360*/  CS2R R32, SRZ ;  /* 0x0000000000207805 */ /* 0x000fe4000001ff00 */
[----:B---3--:R-:W-:Y:S01]  /*0370*/  CS2R R38, SRZ ;  /* 0x0000000000267805 */ /* 0x008fe2000001ff00 */
[----:B0-----:R-:W-:Y:S01]  /*0380*/  IMAD.WIDE R40, R37, 0x4, R40 ;  /* 0x0000000425287825 */ /* 0x001fe200078e0228 */
[----:B------:R-:W-:Y:S01]  /*0390*/  CS2R R36, SRZ ;  /* 0x0000000000247805 */ /* 0x000fe2000001ff00 */
[----:B------:R0:W3:Y:S01]  /*03a0*/  @P2 LDG.E.EL.128 R20, desc[UR6][R46.64] ;  /* 0x000000062e142981 */ /* 0x0000e2000c2e1d00 */
[----:B------:R-:W-:-:S03]  /*03b0*/  CS2R R34, SRZ ;  /* 0x0000000000227805 */ /* 0x000fc6000001ff00 */
[----:B------:R1:W2:Y:S04]  /*03c0*/  @P3 LDG.E.EL.128 R28, desc[UR6][R44.64] ;  /* 0x000000062c1c3981 */ /* 0x0002a8000c2e1d00 */
[----:B------:R-:W2:Y:S01]  /*03d0*/  @P4 LDG.E.EL.128 R32, desc[UR6][R42.64] ;  /* 0x000000062a204981 */ /* 0x000ea2000c2e1d00 */
[----:B0-----:R-:W0:Y:S03]  /*03e0*/  LDC.64 R46, c[0x0][0x230] ;  /* 0x00008c00ff2e7b82 */ /* 0x001e260000000a00 */
[----:B------:R-:W3:Y:S05]  /*03f0*/  @!P0 LDG.E.EL.128 R36, desc[UR6][R40.64] ;  /* 0x0000000628248981 */ /* 0x000eea000c2e1d00 */
[----:B-1----:R-:W1:Y:S01]  /*0400*/  LDC.64 R44, c[0x0][0x228] ;  /* 0x00008a00ff2c7b82 */ /* 0x002e620000000a00 */
[C---:B---3--:R-:W-:Y:S01]  /*0410*/  FADD R22, -R38.reuse, R22 ;  /* 0x0000001626167221 */ /* 0x048fe20000000100 */
[C---:B--2---:R-:W-:Y:S01]  /*0420*/  FADD R30, -R38.reuse, R30 ;  /* 0x0000001e261e7221 */ /* 0x044fe20000000100 */
[C---:B------:R-:W-:Y:S01]  /*0430*/  FADD R34, -R38.reuse, R34 ;  /* 0x0000002226227221 */ /* 0x040fe20000000100 */
[----:B-----5:R-:W-:Y:S01]  /*0440*/  FADD R38, -R38, R18 ;  /* 0x0000001226267221 */ /* 0x020fe20000000100 */
[----:B------:R-:W-:Y:S01]  /*0450*/  SHF.L.U32 R18, R2, 0x2, RZ ;  /* 0x0000000202127819 */ /* 0x000fe200000006ff */
[----:B------:R-:W-:Y:S01]  /*0460*/  FADD R41, -R36, R20 ;  /* 0x0000001424297221 */ /* 0x000fe20000000100 */
[----:B------:R-:W-:-:S02]  /*0470*/  FADD R23, -R39, R23 ;  /* 0x0000001727177221 */ /* 0x000fc40000000100 */
[----:B------:R-:W-:Y:S01]  /*0480*/  LOP3.LUT R20, R0, 0x3c, R18, 0xf8, !PT ;  /* 0x0000003c00147812 */ /* 0x000fe200078ef812 */
[C---:B------:R-:W-:Y:S01]  /*0490*/  FADD R31, -R39.reuse, R31 ;  /* 0x0000001f271f7221 */ /* 0x040fe20000000100 */
[----:B------:R-:W-:Y:S01]  /*04a0*/  FADD R35, -R39, R35 ;  /* 0x0000002327237221 */ /* 0x000fe20000000100 */
[C---:B------:R-:W-:Y:S01]  /*04b0*/  FADD R21, -R37.reuse, R21 ;  /* 0x0000001525157221 */ /* 0x040fe20000000100 */
[C---:B------:R-:W-:Y:S01]  /*04c0*/  FADD R29, -R37.reuse, R29 ;  /* 0x0000001d251d7221 */ /* 0x040fe20000000100 */
[----:B------:R-:W-:Y:S01]  /*04d0*/  FADD R33, -R37, R33 ;  /* 0x0000002125217221 */ /* 0x000fe20000000100 */
[----:B------:R-:W-:Y:S01]  /*04e0*/  FADD R39, -R39, R19 ;  /* 0x0000001327277221 */ /* 0x000fe20000000100 */
[----:B------:R-:W-:Y:S01]  /*04f0*/  FADD R37, -R37, R17 ;  /* 0x0000001125257221 */ /* 0x000fe20000000100 */
[----:B------:R-:W-:Y:S01]  /*0500*/  LOP3.LUT R3, R3, 0x3c, R18, 0xf8, !PT ;  /* 0x0000003c03037812 */ /* 0x000fe200078ef812 */
[----:B------:R-:W-:Y:S01]  /*0510*/  FADD R43, -R36, R16 ;  /* 0x00000010242b7221 */ /* 0x000fe20000000100 */
[----:B------:R-:W-:-:S02]  /*0520*/  CS2R R16, SRZ ;  /* 0x0000000000107805 */ /* 0x000fc4000001ff00 */
[----:B------:R-:W-:Y:S01]  /*0530*/  CS2R R18, SRZ ;  /* 0x0000000000127805 */ /* 0x000fe2000001ff00 */
[----:B-1----:R-:W-:-:S05]  /*0540*/  IMAD.WIDE R44, R20, 0x4, R44 ;  /* 0x00000004142c7825 */ /* 0x002fca00078e022c */
[----:B------:R-:W2:Y:S01]  /*0550*/  @!P0 LDG.E.EL.128 R16, desc[UR6][R44.64] ;  /* 0x000000062c108981 */ /* 0x000ea2000c2e1d00 */
[C---:B------:R-:W-:Y:S01]  /*0560*/  FADD R42, -R36.reuse, R28 ;  /* 0x0000001c242a7221 */ /* 0x040fe20000000100 */
[----:B------:R-:W-:Y:S01]  /*0570*/  FADD R32, -R36, R32 ;  /* 0x0000002024207221 */ /* 0x000fe20000000100 */
[----:B--2---:R-:W-:-:S04]  /*0580*/  FADD R36, R16, 9.9999997473787516356e-06 ;  /* 0x3727c5ac10247421 */ /* 0x004fc80000000000 */
[----:B------:R-:W1:Y:S01]  /*0590*/  MUFU.SQRT R16, R36 ;  /* 0x0000002400107308 */ /* 0x000e620000002000 */
[----:B------:R-:W-:Y:S01]  /*05a0*/  FADD R17, R17, 9.9999997473787516356e-06 ;  /* 0x3727c5ac11117421 */ /* 0x000fe20000000000 */
[----:B------:R-:W-:Y:S01]  /*05b0*/  FADD R48, R19, 9.9999997473787516356e-06 ;  /* 0x3727c5ac13307421 */ /* 0x000fe20000000000 */
[----:B------:R-:W-:-:S05]  /*05c0*/  FADD R18, R18, 9.9999997473787516356e-06 ;  /* 0x3727c5ac12127421 */ /* 0x000fca0000000000 */
[----:B------:R-:W2:Y:S01]  /*05d0*/  MUFU.SQRT R28, R17 ;  /* 0x00000011001c7308 */ /* 0x000ea20000002000 */
[----:B-1----:R-:W-:-:S07]  /*05e0*/  FSETP.GT.AND P6, PT, R16, 8.50705917302346158658e+37, PT ;  /* 0x7e8000001000780b */ /* 0x002fce0003fc4000 */
[----:B------:R-:W1:Y:S01]  /*05f0*/  MUFU.SQRT R48, R48 ;  /* 0x0000003000307308 */ /* 0x000e620000002000 */
[----:B------:R-:W-:Y:S01]  /*0600*/  FSETP.GEU.AND P1, PT, R16, 1.175494350822287508e-38, PT ;  /* 0x008000001000780b */ /* 0x000fe20003f2e000 */
[----:B------:R-:W-:-:S06]  /*0610*/  IMAD.MOV.U32 R19, RZ, RZ, 0x3e800000 ;  /* 0x3e800000ff137424 */ /* 0x000fcc00078e00ff */
[----:B------:R-:W3:Y:S01]  /*0620*/  MUFU.SQRT R18, R18 ;  /* 0x0000001200127308 */ /* 0x000ee20000002000 */
[----:B--2---:R-:W-:Y:S02]  /*0630*/  FSETP.GT.AND P2, PT, R28, 8.50705917302346158658e+37, PT ;  /* 0x7e8000001c00780b */ /* 0x004fe40003f44000 */
[----:B------:R-:W-:Y:S01]  /*0640*/  FSEL R40, R19, 1, P6 ;  /* 0x3f80000013287808 */ /* 0x000fe20003000000 */
[----:B------:R-:W-:Y:S01]  /*0650*/  @P6 FMUL R16, R16, 0.25 ;  /* 0x3e80000010106820 */ /* 0x000fe20000400000 */
[----:B------:R-:W-:Y:S02]  /*0660*/  FSETP.GEU.AND P3, PT, R28, 1.175494350822287508e-38, PT ;  /* 0x008000001c00780b */ /* 0x000fe40003f6e000 */
[----:B-1----:R-:W-:Y:S01]  /*0670*/  FSETP.GT.AND P6, PT, R48, 8.50705917302346158658e+37, PT ;  /* 0x7e8000003000780b */ /* 0x002fe20003fc4000 */
[----:B------:R-:W-:Y:S01]  /*0680*/  @!P1 FMUL R16, R16, 16777216 ;  /* 0x4b80000010109820 */ /* 0x000fe20000400000 */
[----:B------:R-:W-:Y:S01]  /*0690*/  @!P1 FMUL R40, R40, 16777216 ;  /* 0x4b80000028289820 */ /* 0x000fe20000400000 */
[----:B------:R-:W-:-:S02]  /*06a0*/  FSETP.GEU.AND P1, PT, R48, 1.175494350822287508e-38, PT ;  /* 0x008000003000780b */ /* 0x000fc40003f2e000 */
[----:B------:R-:W1:Y:S01]  /*06b0*/  MUFU.RCP R17, R16 ;  /* 0x0000001000117308 */ /* 0x000e620000001000 */
[----:B---3--:R-:W-:Y:S01]  /*06c0*/  FSETP.GT.AND P4, PT, R18, 8.50705917302346158658e+37, PT ;  /* 0x7e8000001200780b */ /* 0x008fe20003f84000 */
[----:B------:R-:W-:Y:S01]  /*06d0*/  @P2 FMUL R28, R28, 0.25 ;  /* 0x3e8000001c1c2820 */ /* 0x000fe20000400000 */
[----:B------:R-:W-:-:S03]  /*06e0*/  FSETP.GEU.AND P5, PT, R18, 1.175494350822287508e-38, PT ;  /* 0x008000001200780b */ /* 0x000fc60003fae000 */
[----:B------:R-:W-:Y:S02]  /*06f0*/  @!P3 FMUL R28, R28, 16777216 ;  /* 0x4b8000001c1cb820 */ /* 0x000fe40000400000 */
[----:B------:R-:W-:Y:S02]  /*0700*/  @P6 FMUL R48, R48, 0.25 ;  /* 0x3e80000030306820 */ /* 0x000fe40000400000 */
[----:B------:R-:W2:Y:S02]  /*0710*/  MUFU.RCP R36, R28 ;  /* 0x0000001c00247308 */ /* 0x000ea40000001000 */
[----:B------:R-:W-:Y:S02]  /*0720*/  @!P1 FMUL R48, R48, 16777216 ;  /* 0x4b80000030309820 */ /* 0x000fe40000400000 */
[----:B------:R-:W-:Y:S01]  /*0730*/  @P4 FMUL R18, R18, 0.25 ;  /* 0x3e80000012124820 */ /* 0x000fe20000400000 */
[----:B-1----:R-:W-:Y:S01]  /*0740*/  FMUL R17, R17, R40 ;  /* 0x0000002811117220 */ /* 0x002fe20000400000 */
[----:B------:R-:W-:-:S02]  /*0750*/  FSEL R45, R19, 1, P2 ;  /* 0x3f800000132d7808 */ /* 0x000fc40001000000 */
[----:B------:R0:W1:Y:S01]  /*0760*/  MUFU.RCP R40, R48 ;  /* 0x0000003000287308 */ /* 0x0000620000001000 */
[----:B------:R-:W-:Y:S02]  /*0770*/  @!P5 FMUL R18, R18, 16777216 ;  /* 0x4b8000001212d820 */ /* 0x000fe40000400000 */
[----:B------:R-:W-:Y:S01]  /*0780*/  @!P3 FMUL R45, R45, 16777216 ;  /* 0x4b8000002d2db820 */ /* 0x000fe20000400000 */
[----:B0-----:R-:W-:Y:S02]  /*0790*/  IMAD.WIDE R48, R20, 0x4, R46 ;  /* 0x0000000414307825 */ /* 0x001fe400078e022e */
[----:B------:R-:W0:Y:S02]  /*07a0*/  LDC.64 R46, c[0x0][0x238] ;  /* 0x00008e00ff2e7b82 */ /* 0x000e240000000a00 */
[----:B------:R-:W3:Y:S01]  /*07b0*/  MUFU.RCP R18, R18 ;  /* 0x0000001200127308 */ /* 0x000ee20000001000 */
[----:B--2---:R-:W-:Y:S01]  /*07c0*/  FMUL R36, R36, R45 ;  /* 0x0000002d24247220 */ /* 0x004fe20000400000 */
[----:B------:R-:W-:-:S02]  /*07d0*/  FSEL R45, R19, 1, P4 ;  /* 0x3f800000132d7808 */ /* 0x000fc40002000000 */
[----:B------:R-:W-:-:S03]  /*07e0*/  FSEL R19, R19, 1, P6 ;  /* 0x3f80000013137808 */ /* 0x000fc60003000000 */
[----:B------:R-:W-:Y:S02]  /*07f0*/  @!P5 FMUL R45, R45, 16777216 ;  /* 0x4b8000002d2dd820 */ /* 0x000fe40000400000 */
[----:B------:R-:W-:Y:S01]  /*0800*/  @!P1 FMUL R19, R19, 16777216 ;  /* 0x4b80000013139820 */ /* 0x000fe20000400000 */
[C---:B------:R-:W-:Y:S01]  /*0810*/  FMUL R43, R17.reuse, R43 ;  /* 0x0000002b112b7220 */ /* 0x040fe20000400000 */
[C---:B------:R-:W-:Y:S02]  /*0820*/  FMUL R41, R17.reuse, R41 ;  /* 0x0000002911297220 */ /* 0x040fe40000400000 */
[----:B-1----:R-:W-:Y:S01]  /*0830*/  FMUL R40, R40, R19 ;  /* 0x0000001328287220 */ /* 0x002fe20000400000 */
[C---:B------:R-:W-:Y:S01]  /*0840*/  FMUL R19, R17.reuse, R42 ;  /* 0x0000002a11137220 */ /* 0x040fe20000400000 */
[----:B---3--:R-:W-:Y:S01]  /*0850*/  FMUL R28, R18, R45 ;  /* 0x0000002d121c7220 */ /* 0x008fe20000400000 */
[----:B------:R-:W-:Y:S01]  /*0860*/  FMUL R17, R17, R32 ;  /* 0x0000002011117220 */ /* 0x000fe20000400000 */
[C---:B------:R-:W-:Y:S01]  /*0870*/  FMUL R16, R36.reuse, R37 ;  /* 0x0000002524107220 */ /* 0x040fe20000400000 */
[C---:B------:R-:W-:Y:S01]  /*0880*/  FMUL R18, R36.reuse, R21 ;  /* 0x0000001524127220 */ /* 0x040fe20000400000 */
[C---:B------:R-:W-:Y:S01]  /*0890*/  FMUL R32, R36.reuse, R29 ;  /* 0x0000001d24207220 */ /* 0x040fe20000400000 */
[----:B------:R-:W-:Y:S01]  /*08a0*/  FMUL R36, R36, R33 ;  /* 0x0000002124247220 */ /* 0x000fe20000400000 */
[C---:B------:R-:W-:Y:S01]  /*08b0*/  FMUL R33, R28.reuse, R38 ;  /* 0x000000261c217220 */ /* 0x040fe20000400000 */
[C---:B------:R-:W-:Y:S01]  /*08c0*/  FMUL R37, R28.reuse, R22 ;  /* 0x000000161c257220 */ /* 0x040fe20000400000 */
[C---:B------:R-:W-:Y:S01]  /*08d0*/  FMUL R45, R28.reuse, R30 ;  /* 0x0000001e1c2d7220 */ /* 0x040fe20000400000 */
[----:B------:R-:W-:Y:S01]  /*08e0*/  FMUL R34, R28, R34 ;  /* 0x000000221c227220 */ /* 0x000fe20000400000 */
[C---:B------:R-:W-:Y:S01]  /*08f0*/  FMUL R42, R40.reuse, R23 ;  /* 0x00000017282a7220 */ /* 0x040fe20000400000 */
[----:B------:R-:W-:Y:S01]  /*0900*/  FMUL R44, R40, R31 ;  /* 0x0000001f282c7220 */ /* 0x000fe20000400000 */
[----:B0-----:R-:W-:Y:S01]  /*0910*/  IMAD.WIDE R46, R20, 0x4, R46 ;  /* 0x00000004142e7825 */ /* 0x001fe200078e022e */
[----:B------:R-:W-:-:S02]  /*0920*/  CS2R R28, SRZ ;  /* 0x00000000001c7805 */ /* 0x000fc4000001ff00 */
[----:B------:R-:W-:Y:S02]  /*0930*/  CS2R R30, SRZ ;  /* 0x00000000001e7805 */ /* 0x000fe4000001ff00 */
[----:B------:R-:W-:Y:S02]  /*0940*/  CS2R R20, SRZ ;  /* 0x0000000000147805 */ /* 0x000fe4000001ff00 */
[----:B------:R-:W-:Y:S02]  /*0950*/  CS2R R22, SRZ ;  /* 0x0000000000167805 */ /* 0x000fe4000001ff00 */
[----:B------:R-:W2:Y:S04]  /*0960*/  @!P0 LDG.E.EL.128 R28, desc[UR6][R48.64] ;  /* 0x00000006301c8981 */ /* 0x000ea8000c2e1d00 */
[----:B------:R-:W2:Y:S01]  /*0970*/  @!P0 LDG.E.EL.128 R20, desc[UR6][R46.64] ;  /* 0x000000062e148981 */ /* 0x000ea2000c2e1d00 */
[C---:B------:R-:W-:Y:S01]  /*0980*/  FMUL R38, R40.reuse, R39 ;  /* 0x0000002728267220 */ /* 0x040fe20000400000 */
[----:B------:R-:W-:Y:S01]  /*0990*/  FMUL R40, R40, R35 ;  /* 0x0000002328287220 */ /* 0x000fe20000400000 */
[----:B------:R-:W0:Y:S01]  /*09a0*/  S2UR UR5, SR_CgaCtaId ;  /* 0x00000000000579c3 */ /* 0x000e220000008800 */
[----:B------:R-:W-:-:S02]  /*09b0*/  UMOV UR4, 0x400 ;  /* 0x0000040000047882 */ /* 0x000fc40000000000 */
[----:B0-----:R-:W-:Y:S01]  /*09c0*/  UPRMT UR4, UR5, 0x654, UR4 ;  /* 0x0000065405047896 */ /* 0x001fe20008000004 */
[-CC-:B--2---:R-:W-:Y:S01]  /*09d0*/  FFMA R40, R40, R31.reuse, R23.reuse ;  /* 0x0000001f28287223 */ /* 0x184fe20000000017 */
[-CC-:B------:R-:W-:Y:S01]  /*09e0*/  FFMA R44, R44, R31.reuse, R23.reuse ;  /* 0x0000001f2c2c7223 */ /* 0x180fe20000000017 */
[-CC-:B------:R-:W-:Y:S01]  /*09f0*/  FFMA R42, R42, R31.reuse, R23.reuse ;  /* 0x0000001f2a2a7223 */ /* 0x180fe20000000017 */
[----:B------:R-:W-:Y:S02]  /*0a00*/  FFMA R38, R38, R31, R23 ;  /* 0x0000001f26267223 */ /* 0x000fe40000000017 */
[----:B------:R-:W0:Y:S01]  /*0a10*/  S2R R23, SR_TID.X ;  /* 0x0000000000177919 */ /* 0x000e220000002100 */
[-CC-:B------:R-:W-:Y:S01]  /*0a20*/  FFMA R17, R17, R28.reuse, R20.reuse ;  /* 0x0000001c11117223 */ /* 0x180fe20000000014 */
[-CC-:B------:R-:W-:Y:S01]  /*0a30*/  FFMA R19, R19, R28.reuse, R20.reuse ;  /* 0x0000001c13137223 */ /* 0x180fe20000000014 */
[-CC-:B------:R-:W-:Y:S01]  /*0a40*/  FFMA R41, R41, R28.reuse, R20.reuse ;  /* 0x0000001c29297223 */ /* 0x180fe20000000014 */
[----:B------:R-:W-:Y:S01]  /*0a50*/  FFMA R43, R43, R28, R20 ;  /* 0x0000001c2b2b7223 */ /* 0x000fe20000000014 */
        /* <DEDUP_REMOVED lines=8> */
[C---:B------:R-:W-:Y:S01]  /*0ae0*/  FSETP.GEU.AND P2, PT, R43.reuse, -R4, PT ;  /* 0x800000042b00720b */ /* 0x040fe20003f4e000 */
[----:B------:R-:W-:Y:S01]  /*0af0*/  FADD R4, R43, R4 ;  /* 0x000000042b047221 */ /* 0x000fe20000000000 */
[C---:B------:R-:W-:Y:S01]  /*0b00*/  FSETP.GEU.AND P3, PT, R16.reuse, -R5, PT ;  /* 0x800000051000720b */ /* 0x040fe20003f6e000 */
[----:B------:R-:W-:Y:S01]  /*0b10*/  FADD R16, R16, R5 ;  /* 0x0000000510107221 */ /* 0x000fe20000000000 */
[C---:B------:R-:W-:Y:S01]  /*0b20*/  FSETP.GEU.AND P4, PT, R33.reuse, -R6, PT ;  /* 0x800000062100720b */ /* 0x040fe20003f8e000 */
[----:B------:R-:W-:Y:S01]  /*0b30*/  FADD R6, R33, R6 ;  /* 0x0000000621067221 */ /* 0x000fe20000000000 */
[----:B0-----:R-:W-:Y:S01]  /*0b40*/  IMAD.SHL.U32 R20, R23, 0x100, RZ ;  /* 0x0000010017147824 */ /* 0x001fe200078e00ff */
[----:B------:R-:W-:-:S04]  /*0b50*/  SHF.R.U32.HI R21, RZ, 0x4, R23 ;  /* 0x00000004ff157819 */ /* 0x000fc80000011617 */
[----:B------:R-:W-:Y:S02]  /*0b60*/  LOP3.LUT R20, R20, 0xf00, RZ, 0xc0, !PT ;  /* 0x00000f0014147812 */ /* 0x000fe400078ec0ff */
[----:B------:R-:W-:Y:S02]  /*0b70*/  SGXT.U32 R21, R21, 0x4 ;  /* 0x000000041515781a */ /* 0x000fe40000000000 */
[C---:B------:R-:W-:Y:S02]  /*0b80*/  LOP3.LUT R22, R20.reuse, 0x40, RZ, 0xfc, !PT ;  /* 0x0000004014167812 */ /* 0x040fe400078efcff */
[C---:B------:R-:W-:Y:S02]  /*0b90*/  LOP3.LUT R30, R20.reuse, 0x80, RZ, 0xfc, !PT ;  /* 0x00000080141e7812 */ /* 0x040fe400078efcff */
[C---:B------:R-:W-:Y:S02]  /*0ba0*/  LOP3.LUT R28, R20.reuse, R21, RZ, 0xfc, !PT ;  /* 0x00000015141c7212 */ /* 0x040fe400078efcff */
[----:B------:R-:W-:-:S02]  /*0bb0*/  LOP3.LUT R34, R20, 0xc0, RZ, 0xfc, !PT ;  /* 0x000000c014227812 */ /* 0x000fc400078efcff */
[----:B------:R-:W-:Y:S02]  /*0bc0*/  LEA.HI R21, R20, UR4, RZ, 0x1e ;  /* 0x0000000414157c11 */ /* 0x000fe4000f8ff0ff */
[----:B------:R-:W-:Y:S02]  /*0bd0*/  LEA.HI R29, R22, UR4, RZ, 0x1e ;  /* 0x00000004161d7c11 */ /* 0x000fe4000f8ff0ff */
[----:B------:R-:W-:Y:S02]  /*0be0*/  LEA.HI R35, R30, UR4, RZ, 0x1e ;  /* 0x000000041e237c11 */ /* 0x000fe4000f8ff0ff */
[C---:B------:R-:W-:Y:S01]  /*0bf0*/  FSETP.GEU.AND P5, PT, R38.reuse, -R7, PT ;  /* 0x800000072600720b */ /* 0x040fe20003fae000 */
[----:B------:R-:W-:Y:S01]  /*0c00*/  FADD R7, R38, R7 ;  /* 0x0000000726077221 */ /* 0x000fe20000000000 */
[C---:B------:R-:W-:Y:S01]  /*0c10*/  FSETP.GEU.AND P6, PT, R41.reuse, -R8, PT ;  /* 0x800000082900720b */ /* 0x040fe20003fce000 */
[----:B------:R-:W-:Y:S01]  /*0c20*/  FADD R8, R41, R8 ;  /* 0x0000000829087221 */ /* 0x000fe20000000000 */
[----:B------:R-:W-:Y:S01]  /*0c30*/  FSEL R5, R4, RZ, P2 ;  /* 0x000000ff04057208 */ /* 0x000fe20001000000 */
[----:B------:R-:W-:Y:S01]  /*0c40*/  IMAD R22, R28, 0x4, R21 ;  /* 0x000000041c167824 */ /* 0x000fe200078e0215 */
[----:B------:R-:W-:-:S02]  /*0c50*/  LEA.HI R39, R34, UR4, RZ, 0x1e ;  /* 0x0000000422277c11 */ /* 0x000fc4000f8ff0ff */
[C---:B------:R-:W-:Y:S01]  /*0c60*/  FSETP.GEU.AND P0, PT, R18.reuse, -R9, PT ;  /* 0x800000091200720b */ /* 0x040fe20003f0e000 */
[----:B------:R-:W-:Y:S01]  /*0c70*/  FADD R9, R18, R9 ;  /* 0x0000000912097221 */ /* 0x000fe20000000000 */
[C---:B------:R-:W-:Y:S01]  /*0c80*/  FSETP.GEU.AND P2, PT, R42.reuse, -R11, PT ;  /* 0x8000000b2a00720b */ /* 0x040fe20003f4e000 */
[----:B------:R-:W-:Y:S01]  /*0c90*/  FADD R11, R42, R11 ;  /* 0x0000000b2a0b7221 */ /* 0x000fe20000000000 */
[----:B------:R-:W-:Y:S01]  /*0ca0*/  FSEL R4, R16, RZ, P3 ;  /* 0x000000ff10047208 */ /* 0x000fe20001800000 */
[C---:B------:R-:W-:Y:S01]  /*0cb0*/  IMAD R21, R28.reuse, 0x4, R29 ;  /* 0x000000041c157824 */ /* 0x040fe200078e021d */
[C---:B------:R-:W-:Y:S01]  /*0cc0*/  FSETP.GEU.AND P1, PT, R37.reuse, -R10, PT ;  /* 0x8000000a2500720b */ /* 0x040fe20003f2e000 */
[----:B------:R-:W-:Y:S01]  /*0cd0*/  FADD R10, R37, R10 ;  /* 0x0000000a250a7221 */ /* 0x000fe20000000000 */
[C---:B----4-:R-:W-:Y:S01]  /*0ce0*/  FSETP.GEU.AND P3, PT, R19.reuse, -R12, PT ;  /* 0x8000000c1300720b */ /* 0x050fe20003f6e000 */
[----:B------:R-:W-:Y:S01]  /*0cf0*/  FADD R12, R19, R12 ;  /* 0x0000000c130c7221 */ /* 0x000fe20000000000 */
[----:B------:R-:W-:Y:S01]  /*0d00*/  IMAD R20, R28, 0x4, R35 ;  /* 0x000000041c147824 */ /* 0x000fe200078e0223 */
[----:B------:R-:W-:-:S02]  /*0d10*/  FSEL R19, R6, RZ, P4 ;  /* 0x000000ff06137208 */ /* 0x000fc40002000000 */
[----:B------:R-:W-:Y:S02]  /*0d20*/  LEA R28, R28, R39, 0x2 ;  /* 0x000000271c1c7211 */ /* 0x000fe400078e10ff */
[C---:B------:R-:W-:Y:S01]  /*0d30*/  FSETP.GEU.AND P4, PT, R32.reuse, -R13, PT ;  /* 0x8000000d2000720b */ /* 0x040fe20003f8e000 */
[----:B------:R-:W-:Y:S01]  /*0d40*/  FADD R13, R32, R13 ;  /* 0x0000000d200d7221 */ /* 0x000fe20000000000 */
[----:B------:R-:W-:Y:S01]  /*0d50*/  FSEL R7, R7, RZ, P5 ;  /* 0x000000ff07077208 */ /* 0x000fe20002800000 */
[----:B------:R-:W-:Y:S01]  /*0d60*/  STS [R22], R5 ;  /* 0x0000000516007388 */ /* 0x000fe20000000800 */
[C---:B------:R-:W-:Y:S01]  /*0d70*/  FSETP.GEU.AND P5, PT, R45.reuse, -R14, PT ;  /* 0x8000000e2d00720b */ /* 0x040fe20003fae000 */
[----:B------:R-:W-:Y:S01]  /*0d80*/  FADD R14, R45, R14 ;  /* 0x0000000e2d0e7221 */ /* 0x000fe20000000000 */
[----:B------:R-:W-:Y:S01]  /*0d90*/  FSEL R29, R8, RZ, P6 ;  /* 0x000000ff081d7208 */ /* 0x000fe20003000000 */
[----:B------:R0:W-:Y:S01]  /*0da0*/  STS [R21+0x100], R4 ;  /* 0x0001000415007388 */ /* 0x0001e20000000800 */
[C---:B------:R-:W-:Y:S01]  /*0db0*/  FSETP.GEU.AND P6, PT, R44.reuse, -R15, PT ;  /* 0x8000000f2c00720b */ /* 0x040fe20003fce000 */
[----:B------:R-:W-:Y:S01]  /*0dc0*/  FADD R15, R44, R15 ;  /* 0x0000000f2c0f7221 */ /* 0x000fe20000000000 */
[----:B------:R-:W-:-:S02]  /*0dd0*/  FSEL R6, R9, RZ, P0 ;  /* 0x000000ff09067208 */ /* 0x000fc40000000000 */
[----:B------:R-:W-:Y:S01]  /*0de0*/  FSEL R11, R11, RZ, P2 ;  /* 0x000000ff0b0b7208 */ /* 0x000fe20001000000 */
[----:B------:R1:W-:Y:S01]  /*0df0*/  STS [R20+0x200], R19 ;  /* 0x0002001314007388 */ /* 0x0003e20000000800 */
[C---:B------:R-:W-:Y:S01]  /*0e00*/  FSETP.GEU.AND P0, PT, R17.reuse, -R24, PT ;  /* 0x800000181100720b */ /* 0x040fe20003f0e000 */
[----:B------:R-:W-:Y:S01]  /*0e10*/  FADD R17, R17, R24 ;  /* 0x0000001811117221 */ /* 0x000fe20000000000 */
[----:B------:R-:W-:Y:S02]  /*0e20*/  FSEL R9, R10, RZ, P1 ;  /* 0x000000ff0a097208 */ /* 0x000fe40000800000 */
[C---:B------:R-:W-:Y:S01]  /*0e30*/  FSETP.GEU.AND P2, PT, R31.reuse, -R26, PT ;  /* 0x8000001a1f00720b */ /* 0x040fe20003f4e000 */
[----:B------:R-:W-:Y:S01]  /*0e40*/  FADD R26, R31, R26 ;  /* 0x0000001a1f1a7221 */ /* 0x000fe20000000000 */
[C---:B------:R-:W-:Y:S01]  /*0e50*/  FSETP.GEU.AND P1, PT, R36.reuse, -R25, PT ;  /* 0x800000192400720b */ /* 0x040fe20003f2e000 */
[----:B------:R-:W-:Y:S01]  /*0e60*/  FADD R25, R36, R25 ;  /* 0x0000001924197221 */ /* 0x000fe20000000000 */
[----:B------:R-:W-:Y:S01]  /*0e70*/  FSEL R31, R12, RZ, P3 ;  /* 0x000000ff0c1f7208 */ /* 0x000fe20001800000 */
[----:B------:R-:W-:Y:S01]  /*0e80*/  STS [R28+0x300], R7 ;  /* 0x000300071c007388 */ /* 0x000fe20000000800 */
[C---:B------:R-:W-:Y:S01]  /*0e90*/  FSETP.GEU.AND P3, PT, R40.reuse, -R27, PT ;  /* 0x8000001b2800720b */ /* 0x040fe20003f6e000 */
[----:B------:R-:W-:Y:S01]  /*0ea0*/  FADD R27, R40, R27 ;  /* 0x0000001b281b7221 */ /* 0x000fe20000000000 */
[----:B------:R-:W-:Y:S01]  /*0eb0*/  FSEL R8, R13, RZ, P4 ;  /* 0x000000ff0d087208 */ /* 0x000fe20002000000 */
[----:B------:R-:W-:Y:S01]  /*0ec0*/  STS [R22+0x40], R29 ;  /* 0x0000401d16007388 */ /* 0x000fe20000000800 */
[----:B------:R-:W-:-:S02]  /*0ed0*/  FSEL R13, R14, RZ, P5 ;  /* 0x000000ff0e0d7208 */ /* 0x000fc40002800000 */
[----:B------:R-:W-:Y:S01]  /*0ee0*/  FSEL R15, R15, RZ, P6 ;  /* 0x000000ff0f0f7208 */ /* 0x000fe20003000000 */
[----:B------:R2:W-:Y:S01]  /*0ef0*/  STS [R21+0x140], R6 ;  /* 0x0001400615007388 */ /* 0x0005e20000000800 */
[----:B------:R-:W-:Y:S01]  /*0f00*/  FSEL R17, R17, RZ, P0 ;  /* 0x000000ff11117208 */ /* 0x000fe20000000000 */
[----:B------:R-:W-:Y:S02]  /*0f10*/  IMAD.SHL.U32 R16, R23, 0x4, RZ ;  /* 0x0000000417107824 */ /* 0x000fe400078e00ff */
[----:B------:R-:W-:Y:S01]  /*0f20*/  STS [R20+0x240], R9 ;  /* 0x0002400914007388 */ /* 0x000fe20000000800 */
[----:B0-----:R-:W-:-:S03]  /*0f30*/  FSEL R4, R25, RZ, P1 ;  /* 0x000000ff19047208 */ /* 0x001fc60000800000 */
[----:B------:R-:W-:Y:S01]  /*0f40*/  STS [R28+0x340], R11 ;  /* 0x0003400b1c007388 */ /* 0x000fe20000000800 */
[----:B-1----:R-:W-:-:S03]  /*0f50*/  FSEL R19, R26, RZ, P2 ;  /* 0x000000ff1a137208 */ /* 0x002fc60001000000 */
[----:B------:R-:W-:Y:S01]  /*0f60*/  STS [R22+0x80], R31 ;  /* 0x0000801f16007388 */ /* 0x000fe20000000800 */
[----:B------:R-:W-:-:S03]  /*0f70*/  FSEL R27, R27, RZ, P3 ;  /* 0x000000ff1b1b7208 */ /* 0x000fc60001800000 */
[----:B------:R-:W-:Y:S01]  /*0f80*/  STS [R21+0x180], R8 ;  /* 0x0001800815007388 */ /* 0x000fe20000000800 */
[----:B------:R-:W-:-:S03]  /*0f90*/  LOP3.LUT R16, R16, 0x3fc, RZ, 0xc0, !PT ;  /* 0x000003fc10107812 */ /* 0x000fc600078ec0ff */
[----:B------:R-:W-:Y:S04]  /*0fa0*/  STS [R20+0x280], R13 ;  /* 0x0002800d14007388 */ /* 0x000fe80000000800 */
[----:B------:R-:W-:Y:S04]  /*0fb0*/  STS [R28+0x380], R15 ;  /* 0x0003800f1c007388 */ /* 0x000fe80000000800 */
[----:B------:R-:W-:Y:S04]  /*0fc0*/  STS [R22+0xc0], R17 ;  /* 0x0000c01116007388 */ /* 0x000fe80000000800 */
[----:B------:R-:W-:Y:S01]  /*0fd0*/  STS [R21+0x1c0], R4 ;  /* 0x0001c00415007388 */ /* 0x000fe20000000800 */
[----:B------:R-:W-:-:S03]  /*0fe0*/  LOP3.LUT R5, R16, 0x400, RZ, 0xfc, !PT ;  /* 0x0000040010057812 */ /* 0x000fc600078efcff */
[----:B------:R0:W-:Y:S04]  /*0ff0*/  STS [R20+0x2c0], R19 ;  /* 0x0002c01314007388 */ /* 0x0001e80000000800 */
[----:B------:R1:W-:Y:S01]  /*1000*/  STS [R28+0x3c0], R27 ;  /* 0x0003c01b1c007388 */ /* 0x0003e20000000800 */
[----:B--2---:R-:W-:Y:S02]  /*1010*/  LOP3.LUT R6, R16, 0x800, RZ, 0xfc, !PT ;  /* 0x0000080010067812 */ /* 0x004fe400078efcff */
[----:B------:R-:W-:Y:S02]  /*1020*/  SHF.R.U32.HI R5, RZ, 0x2, R5 ;  /* 0x00000002ff057819 */ /* 0x000fe40000011605 */
[----:B------:R-:W-:Y:S01]  /*1030*/  SHF.R.U32.HI R6, RZ, 0x2, R6 ;  /* 0x00000002ff067819 */ /* 0x000fe20000011606 */
[----:B0-----:R-:W0:Y:S01]  /*1040*/  LDC.64 R18, c[0x0][0x240] ;  /* 0x00009000ff127b82 */ /* 0x001e220000000a00 */
[----:B------:R-:W-:-:S02]  /*1050*/  LOP3.LUT R23, R23, 0xf0, RZ, 0xc0, !PT ;  /* 0x000000f017177812 */ /* 0x000fc400078ec0ff */
[----:B------:R-:W-:Y:S02]  /*1060*/  LOP3.LUT R5, R5, 0x1f0, RZ, 0xc0, !PT ;  /* 0x000001f005057812 */ /* 0x000fe400078ec0ff */
[----:B------:R-:W-:Y:S01]  /*1070*/  LOP3.LUT R6, R6, 0x2f0, RZ, 0xc0, !PT ;  /* 0x000002f006067812 */ /* 0x000fe200078ec0ff */
[----:B------:R-:W-:Y:S02]  /*1080*/  VIADD R23, R23, UR4 ;  /* 0x0000000417177c36 */ /* 0x000fe40008000000 */
[----:B------:R-:W-:Y:S02]  /*1090*/  VIADD R5, R5, UR4 ;  /* 0x0000000405057c36 */ /* 0x000fe40008000000 */
[----:B------:R-:W-:Y:S02]  /*10a0*/  VIADD R7, R6, UR4 ;  /* 0x0000000406077c36 */ /* 0x000fe40008000000 */
[C---:B------:R-:W-:Y:S01]  /*10b0*/  IMAD R12, R16.reuse, 0x4, R23 ;  /* 0x00000004100c7824 */ /* 0x040fe200078e0217 */
[----:B------:R-:W-:Y:S01]  /*10c0*/  BAR.SYNC.DEFER_BLOCKING 0x0 ;  /* 0x0000000000007b1d */ /* 0x000fe20000010000 */
[C---:B------:R-:W-:Y:S01]  /*10d0*/  LEA R8, R16.reuse, R5, 0x2 ;  /* 0x0000000510087211 */ /* 0x040fe200078e10ff */
[----:B------:R-:W-:Y:S01]  /*10e0*/  IMAD R7, R16, 0x4, R7 ;  /* 0x0000000410077824 */ /* 0x000fe200078e0207 */
[----:B------:R-:W-:-:S02]  /*10f0*/  SHF.R.S32.HI R22, RZ, 0x1f, R3 ;  /* 0x0000001fff167819 */ /* 0x000fc40000011403 */
[----:B------:R-:W-:Y:S02]  /*1100*/  SHF.R.U32.HI R23, RZ, 0x4, R2 ;  /* 0x00000004ff177819 */ /* 0x000fe40000011602 */
[-C--:B------:R-:W-:Y:S02]  /*1110*/  LEA.HI R22, R22, R3.reuse, RZ, 0x4 ;  /* 0x0000000316167211 */ /* 0x080fe400078f20ff */
[----:B------:R-:W-:Y:S01]  /*1120*/  SHF.R.S32.HI R2, RZ, 0x1f, R3 ;  /* 0x0000001fff027819 */ /* 0x000fe20000011403 */
[----:B------:R-:W2:Y:S04]  /*1130*/  LDS.128 R12, [R12] ;  /* 0x000000000c0c7984 */ /* 0x000ea80000000c00 */
[----:B------:R-:W3:Y:S04]  /*1140*/  LDS.128 R8, [R8+0x1000] ;  /* 0x0010000008087984 */ /* 0x000ee80000000c00 */
[----:B------:R-:W4:Y:S01]  /*1150*/  LDS.128 R4, [R7+0x2000] ;  /* 0x0020000007047984 */ /* 0x000f220000000c00 */
[----:B------:R-:W-:Y:S01]  /*1160*/  LEA.HI R20, R2, R3, RZ, 0x4 ;  /* 0x0000000302147211 */ /* 0x000fe200078f20ff */
[----:B------:R-:W-:Y:S01]  /*1170*/  IMAD.SHL.U32 R22, R22, 0x100, RZ ;  /* 0x0000010016167824 */ /* 0x000fe200078e00ff */
[----:B------:R-:W-:-:S02]  /*1180*/  SGXT.U32 R23, R23, 0x4 ;  /* 0x000000041717781a */ /* 0x000fc40000000000 */
[----:B------:R-:W-:Y:S02]  /*1190*/  LOP3.LUT R25, R20, 0xfffffff0, RZ, 0xc0, !PT ;  /* 0xfffffff014197812 */ /* 0x000fe400078ec0ff */
[----:B------:R-:W-:Y:S02]  /*11a0*/  LOP3.LUT R17, R0, 0x30, R23, 0xfe, !PT ;  /* 0x0000003000117812 */ /* 0x000fe400078efe17 */
[----:B------:R-:W-:Y:S02]  /*11b0*/  LOP3.LUT R2, R0, 0x20, R23, 0xfe, !PT ;  /* 0x0000002000027812 */ /* 0x000fe400078efe17 */
[----:B------:R-:W-:Y:S02]  /*11c0*/  LOP3.LUT R22, R22, 0xfffff000, RZ, 0xc0, !PT ;  /* 0xfffff00016167812 */ /* 0x000fe400078ec0ff */
[----:B------:R-:W-:Y:S02]  /*11d0*/  LOP3.LUT R20, R0, 0x10, R23, 0xfe, !PT ;  /* 0x0000001000147812 */ /* 0x000fe400078efe17 */
[----:B------:R-:W-:-:S02]  /*11e0*/  ISETP.GE.AND P0, PT, R3, 0x40, PT ;  /* 0x000000400300780c */ /* 0x000fc40003f06270 */
[----:B------:R-:W-:Y:S02]  /*11f0*/  LOP3.LUT R21, R16, 0xc00, RZ, 0xfc, !PT ;  /* 0x00000c0010157812 */ /* 0x000fe400078efcff */
[----:B------:R-:W-:Y:S02]  /*1200*/  LOP3.LUT R0, R0, R23, RZ, 0xfc, !PT ;  /* 0x0000001700007212 */ /* 0x000fe400078efcff */
[----:B------:R-:W-:Y:S02]  /*1210*/  IADD3 R25, R22, R3, -R25 ;  /* 0x0000000316197210 */ /* 0x000fe40007ffe819 */
[----:B------:R-:W-:Y:S02]  /*1220*/  SHF.R.U32.HI R21, RZ, 0x2, R21 ;  /* 0x00000002ff157819 */ /* 0x000fe40000011615 */
[----:B------:R-:W-:Y:S02]  /*1230*/  ISETP.LT.AND P3, PT, R0, 0x100, !P0 ;  /* 0x000001000000780c */ /* 0x000fe40004761270 */
[----:B------:R-:W-:-:S02]  /*1240*/  ISETP.LT.AND P2, PT, R20, 0x100, !P0 ;  /* 0x000001001400780c */ /* 0x000fc40004741270 */
[----:B------:R-:W-:Y:S01]  /*1250*/  ISETP.LT.AND P1, PT, R2, 0x100, !P0 ;  /* 0x000001000200780c */ /* 0x000fe20004721270 */
[--C-:B------:R-:W-:Y:S01]  /*1260*/  IMAD R3, R0, 0x10, R25.reuse ;  /* 0x0000001000037824 */ /* 0x100fe200078e0219 */
[----:B------:R-:W-:Y:S02]  /*1270*/  ISETP.LT.AND P0, PT, R17, 0x100, !P0 ;  /* 0x000001001100780c */ /* 0x000fe40004701270 */
[----:B------:R-:W-:Y:S01]  /*1280*/  LOP3.LUT R22, R21, 0x3f0, RZ, 0xc0, !PT ;  /* 0x000003f015167812 */ /* 0x000fe200078ec0ff */
[----:B------:R-:W-:Y:S01]  /*1290*/  IMAD R21, R20, 0x10, R25 ;  /* 0x0000001014157824 */ /* 0x000fe200078e0219 */
[----:B------:R-:W-:Y:S01]  /*12a0*/  LEA R23, R2, R25, 0x4 ;  /* 0x0000001902177211 */ /* 0x000fe200078e20ff */
[----:B0-----:R-:W-:-:S04]  /*12b0*/  IMAD.WIDE R2, R3, 0x4, R18 ;  /* 0x0000000403027825 */ /* 0x001fc800078e0212 */
[----:B-1----:R-:W-:Y:S02]  /*12c0*/  VIADD R27, R22, UR4 ;  /* 0x00000004161b7c36 */ /* 0x002fe40008000000 */
[--C-:B------:R-:W-:Y:S01]  /*12d0*/  IMAD.WIDE R20, R21, 0x4, R18.reuse ;  /* 0x0000000415147825 */ /* 0x100fe200078e0212 */
[----:B--2---:R0:W-:Y:S03]  /*12e0*/  @P3 STG.E.128 desc[UR6][R2.64], R12 ;  /* 0x0000000c02003986 */ /* 0x0041e6000c101d06 */
[----:B------:R-:W-:Y:S01]  /*12f0*/  IMAD.WIDE R22, R23, 0x4, R18 ;  /* 0x0000000417167825 */ /* 0x000fe200078e0212 */
[----:B---3--:R0:W-:Y:S04]  /*1300*/  @P2 STG.E.128 desc[UR6][R20.64], R8 ;  /* 0x0000000814002986 */ /* 0x0081e8000c101d06 */
[----:B----4-:R0:W-:Y:S01]  /*1310*/  @P1 STG.E.128 desc[UR6][R22.64], R4 ;  /* 0x0000000416001986 */ /* 0x0101e2000c101d06 */
[----:B------:R-:W-:Y:S01]  /*1320*/  IMAD R27, R16, 0x4, R27 ;  /* 0x00000004101b7824 */ /* 0x000fe200078e021b */
[----:B0-----:R-:W-:Y:S06]  /*1330*/  @!P0 EXIT ;  /* 0x000000000000894d */ /* 0x001fec0003800000 */
[----:B0-----:R-:W0:Y:S01]  /*1340*/  LDS.128 R4, [R27+0x3000] ;  /* 0x003000001b047984 */ /* 0x001e220000000c00 */
[----:B------:R-:W-:-:S04]  /*1350*/  IMAD R17, R17, 0x10, R25 ;  /* 0x0000001011117824 */ /* 0x000fc800078e0219 */
[----:B------:R-:W-:-:S05]  /*1360*/  IMAD.WIDE R18, R17, 0x4, R18 ;  /* 0x0000000411127825 */ /* 0x000fca00078e0212 */
[----:B0-----:R-:W-:Y:S01]  /*1370*/  STG.E.128 desc[UR6][R18.64], R4 ;  /* 0x0000000412007986 */ /* 0x001fe2000c101d06 */
[----:B------:R-:W-:Y:S05]  /*1380*/  EXIT ;  /* 0x000000000000794d */ /* 0x000fea0003800000 */
.L_x_0:
[----:B------:R-:W-:-:S00]  /*1390*/  BRA `(.L_x_0) ;  /* 0xfffffffc00fc7947 */ /* 0x000fc0000383ffff */
[----:B------:R-:W-:-:S00]  /*13a0*/  NOP ;  /* 0x0000000000007918 */ /* 0x000fc00000000000 */
        /* <DEDUP_REMOVED lines=13> */
.L_x_1:


//--------------------- .nv.global.init           --------------------------
	.section	.nv.global.init,"aw",@progbits
.nv.global.init:
	.type		_$_str,@object
	.size		_$_str,(_$_str_$_2 - _$_str)
_$_str:
        /*0000*/ 	.byte	0x5f, 0x5f, 0x43, 0x55, 0x44, 0x41, 0x5f, 0x46, 0x54, 0x5a, 0x00
	.type		_$_str_$_2,@object
	.size		_$_str_$_2,(.L_1 - _$_str_$_2)
_$_str_$_2:
        /*000b*/ 	.byte	0x5f, 0x5f, 0x43, 0x55, 0x44, 0x41, 0x5f, 0x50, 0x52, 0x45, 0x43, 0x5f, 0x53, 0x51, 0x52, 0x54
        /*001b*/ 	.byte	0x00
.L_1:


//--------------------- .nv.shared.triton_poi_fused__native_batch_norm_legit_no_training_add_relu_19 --------------------------
	.section	.nv.shared.triton_poi_fused__native_batch_norm_legit_no_training_add_relu_19,"aw",@nobits
	.sectionflags	@""
	.align	16
	.zero		1024


//--------------------- .nv.constant0.triton_poi_fused__native_batch_norm_legit_no_training_add_relu_19 --------------------------
	.section	.nv.constant0.triton_poi_fused__native_batch_norm_legit_no_training_add_relu_19,"a",@progbits
	.sectionflags	@""
	.align	4
.nv.constant0.triton_poi_fused__native_batch_norm_legit_no_training_add_relu_19:
	.zero		592
